//
// Generated by NVIDIA NVVM Compiler
//
// Compiler Build ID: CL-36424714
// Cuda compilation tools, release 13.0, V13.0.88
// Based on NVVM 20.0.0
//

.version 9.0
.target sm_100
.address_size 64

	// .globl	_Z20forward_and_gradientPfS_S_S_S_S_S_i
// _ZZ14calculate_lossPfS_S_iE11shared_loss has been demoted

.visible .entry _Z20forward_and_gradientPfS_S_S_S_S_S_i(
	.param .u64 .ptr .align 1 _Z20forward_and_gradientPfS_S_S_S_S_S_i_param_0,
	.param .u64 .ptr .align 1 _Z20forward_and_gradientPfS_S_S_S_S_S_i_param_1,
	.param .u64 .ptr .align 1 _Z20forward_and_gradientPfS_S_S_S_S_S_i_param_2,
	.param .u64 .ptr .align 1 _Z20forward_and_gradientPfS_S_S_S_S_S_i_param_3,
	.param .u64 .ptr .align 1 _Z20forward_and_gradientPfS_S_S_S_S_S_i_param_4,
	.param .u64 .ptr .align 1 _Z20forward_and_gradientPfS_S_S_S_S_S_i_param_5,
	.param .u64 .ptr .align 1 _Z20forward_and_gradientPfS_S_S_S_S_S_i_param_6,
	.param .u32 _Z20forward_and_gradientPfS_S_S_S_S_S_i_param_7
)
{
	.reg .pred 	%p<2>;
	.reg .b32 	%r<6>;
	.reg .b32 	%f<14>;
	.reg .b64 	%rd<19>;

	ld.param.u64 	%rd1, [_Z20forward_and_gradientPfS_S_S_S_S_S_i_param_0];
	ld.param.u64 	%rd2, [_Z20forward_and_gradientPfS_S_S_S_S_S_i_param_1];
	ld.param.u64 	%rd3, [_Z20forward_and_gradientPfS_S_S_S_S_S_i_param_2];
	ld.param.u64 	%rd4, [_Z20forward_and_gradientPfS_S_S_S_S_S_i_param_3];
	ld.param.u64 	%rd5, [_Z20forward_and_gradientPfS_S_S_S_S_S_i_param_4];
	ld.param.u64 	%rd6, [_Z20forward_and_gradientPfS_S_S_S_S_S_i_param_5];
	ld.param.u64 	%rd7, [_Z20forward_and_gradientPfS_S_S_S_S_S_i_param_6];
	ld.param.u32 	%r2, [_Z20forward_and_gradientPfS_S_S_S_S_S_i_param_7];
	mov.u32 	%r3, %ctaid.x;
	mov.u32 	%r4, %ntid.x;
	mov.u32 	%r5, %tid.x;
	mad.lo.s32 	%r1, %r3, %r4, %r5;
	setp.ge.s32 	%p1, %r1, %r2;
	@%p1 bra 	$L__BB0_2;
	cvta.to.global.u64 	%rd8, %rd3;
	cvta.to.global.u64 	%rd9, %rd1;
	cvta.to.global.u64 	%rd10, %rd4;
	cvta.to.global.u64 	%rd11, %rd5;
	cvta.to.global.u64 	%rd12, %rd2;
	cvta.to.global.u64 	%rd13, %rd6;
	cvta.to.global.u64 	%rd14, %rd7;
	ld.global.f32 	%f1, [%rd8];
	mul.wide.s32 	%rd15, %r1, 4;
	add.s64 	%rd16, %rd9, %rd15;
	ld.global.f32 	%f2, [%rd16];
	ld.global.f32 	%f3, [%rd10];
	fma.rn.f32 	%f4, %f1, %f2, %f3;
	add.s64 	%rd17, %rd11, %rd15;
	st.global.f32 	[%rd17], %f4;
	add.s64 	%rd18, %rd12, %rd15;
	ld.global.f32 	%f5, [%rd18];
	sub.f32 	%f6, %f4, %f5;
	ld.global.f32 	%f7, [%rd16];
	mul.f32 	%f8, %f6, %f7;
	cvt.rn.f32.s32 	%f9, %r2;
	div.rn.f32 	%f10, %f8, %f9;
	atom.global.add.f32 	%f11, [%rd13], %f10;
	div.rn.f32 	%f12, %f6, %f9;
	atom.global.add.f32 	%f13, [%rd14], %f12;
$L__BB0_2:
	ret;

}
	// .globl	_Z14calculate_lossPfS_S_i
.visible .entry _Z14calculate_lossPfS_S_i(
	.param .u64 .ptr .align 1 _Z14calculate_lossPfS_S_i_param_0,
	.param .u64 .ptr .align 1 _Z14calculate_lossPfS_S_i_param_1,
	.param .u64 .ptr .align 1 _Z14calculate_lossPfS_S_i_param_2,
	.param .u32 _Z14calculate_lossPfS_S_i_param_3
)
{
	.reg .pred 	%p<6>;
	.reg .b32 	%r<15>;
	.reg .b32 	%f<12>;
	.reg .b64 	%rd<10>;
	// demoted variable
	.shared .align 4 .b8 _ZZ14calculate_lossPfS_S_iE11shared_loss[1024];
	ld.param.u64 	%rd1, [_Z14calculate_lossPfS_S_i_param_0];
	ld.param.u64 	%rd2, [_Z14calculate_lossPfS_S_i_param_1];
	ld.param.u64 	%rd3, [_Z14calculate_lossPfS_S_i_param_2];
	ld.param.u32 	%r7, [_Z14calculate_lossPfS_S_i_param_3];
	mov.u32 	%r1, %tid.x;
	mov.u32 	%r8, %ctaid.x;
	mov.u32 	%r14, %ntid.x;
	mad.lo.s32 	%r3, %r8, %r14, %r1;
	shl.b32 	%r9, %r1, 2;
	mov.u32 	%r10, _ZZ14calculate_lossPfS_S_iE11shared_loss;
	add.s32 	%r4, %r10, %r9;
	mov.b32 	%r11, 0;
	st.shared.u32 	[%r4], %r11;
	setp.ge.s32 	%p1, %r3, %r7;
	@%p1 bra 	$L__BB1_2;
	cvta.to.global.u64 	%rd4, %rd1;
	cvta.to.global.u64 	%rd5, %rd2;
	mul.wide.s32 	%rd6, %r3, 4;
	add.s64 	%rd7, %rd4, %rd6;
	ld.global.f32 	%f1, [%rd7];
	add.s64 	%rd8, %rd5, %rd6;
	ld.global.f32 	%f2, [%rd8];
	sub.f32 	%f3, %f1, %f2;
	abs.f32 	%f4, %f3;
	cvt.rn.f32.s32 	%f5, %r7;
	div.rn.f32 	%f6, %f4, %f5;
	st.shared.f32 	[%r4], %f6;
$L__BB1_2:
	bar.sync 	0;
	setp.lt.u32 	%p2, %r14, 2;
	@%p2 bra 	$L__BB1_6;
$L__BB1_3:
	shr.u32 	%r6, %r14, 1;
	setp.ge.u32 	%p3, %r1, %r6;
	@%p3 bra 	$L__BB1_5;
	shl.b32 	%r12, %r6, 2;
	add.s32 	%r13, %r4, %r12;
	ld.shared.f32 	%f7, [%r13];
	ld.shared.f32 	%f8, [%r4];
	add.f32 	%f9, %f7, %f8;
	st.shared.f32 	[%r4], %f9;
$L__BB1_5:
	bar.sync 	0;
	setp.gt.u32 	%p4, %r14, 3;
	mov.u32 	%r14, %r6;
	@%p4 bra 	$L__BB1_3;
$L__BB1_6:
	setp.ne.s32 	%p5, %r1, 0;
	@%p5 bra 	$L__BB1_8;
	ld.shared.f32 	%f10, [_ZZ14calculate_lossPfS_S_iE11shared_loss];
	cvta.to.global.u64 	%rd9, %rd3;
	atom.global.add.f32 	%f11, [%rd9], %f10;
$L__BB1_8:
	ret;

}
	// .globl	_Z14update_weightsPfS_S_S_f
.visible .entry _Z14update_weightsPfS_S_S_f(
	.param .u64 .ptr .align 1 _Z14update_weightsPfS_S_S_f_param_0,
	.param .u64 .ptr .align 1 _Z14update_weightsPfS_S_S_f_param_1,
	.param .u64 .ptr .align 1 _Z14update_weightsPfS_S_S_f_param_2,
	.param .u64 .ptr .align 1 _Z14update_weightsPfS_S_S_f_param_3,
	.param .f32 _Z14update_weightsPfS_S_S_f_param_4
)
{
	.reg .b32 	%f<10>;
	.reg .b64 	%rd<9>;

	ld.param.u64 	%rd1, [_Z14update_weightsPfS_S_S_f_param_0];
	ld.param.u64 	%rd2, [_Z14update_weightsPfS_S_S_f_param_1];
	ld.param.u64 	%rd3, [_Z14update_weightsPfS_S_S_f_param_2];
	ld.param.u64 	%rd4, [_Z14update_weightsPfS_S_S_f_param_3];
	ld.param.f32 	%f1, [_Z14update_weightsPfS_S_S_f_param_4];
	cvta.to.global.u64 	%rd5, %rd3;
	cvta.to.global.u64 	%rd6, %rd4;
	cvta.to.global.u64 	%rd7, %rd1;
	cvta.to.global.u64 	%rd8, %rd2;
	ld.global.f32 	%f2, [%rd8];
	mul.f32 	%f3, %f1, %f2;
	ld.global.f32 	%f4, [%rd7];
	sub.f32 	%f5, %f4, %f3;
	st.global.f32 	[%rd7], %f5;
	ld.global.f32 	%f6, [%rd6];
	mul.f32 	%f7, %f1, %f6;
	ld.global.f32 	%f8, [%rd5];
	sub.f32 	%f9, %f8, %f7;
	st.global.f32 	[%rd5], %f9;
	ret;

}


// ===== COMPILED SASS (sm_100) =====

	.target	sm_100

	.elftype	@"ET_EXEC"


//--------------------- .note.nv.tkinfo           --------------------------
	.section	.note.nv.tkinfo,"",@"SHT_NOTE"
	.sectionflags	@"SHF_NOTE_NV_TKINFO"
	.tkinfo
        /*0018*/ 	.word	0x00000002
        /*0030*/ 	.string	""
        /*0030*/ 	.string	"ptxas"
        /*0030*/ 	.string	"Cuda compilation tools, release 13.0, V13.0.88"
        /*0030*/ 	.string	"Build cuda_13.0.r13.0/compiler.36424714_0"
        /*0030*/ 	.string	"-arch sm_100 -m 64 "



//--------------------- .note.nv.cuinfo           --------------------------
	.section	.note.nv.cuinfo,"",@"SHT_NOTE"
	.sectionflags	@"SHF_NOTE_NV_CUINFO"
        /*0018*/ 	.short	0x0002
        /*001a*/ 	.short	0x0064
        /*001c*/ 	.short	0x0082
	.zero		2


//--------------------- .nv.info                  --------------------------
	.section	.nv.info,"",@"SHT_CUDA_INFO"
	.align	4


	//----- nvinfo : EIATTR_REGCOUNT
	.align		4
        /*0000*/ 	.byte	0x04, 0x2f
        /*0002*/ 	.short	(.L_1 - .L_0)
	.align		4
.L_0:
        /*0004*/ 	.word	index@(_Z20forward_and_gradientPfS_S_S_S_S_S_i)
        /*0008*/ 	.word	0x00000012


	//----- nvinfo : EIATTR_FRAME_SIZE
	.align		4
.L_1:
        /*000c*/ 	.byte	0x04, 0x11
        /*000e*/ 	.short	(.L_3 - .L_2)
	.align		4
.L_2:
        /*0010*/ 	.word	index@($__internal_1_$__cuda_sm3x_div_rn_noftz_f32_slowpath)
        /*0014*/ 	.word	0x00000000


	//----- nvinfo : EIATTR_FRAME_SIZE
	.align		4
.L_3:
        /*0018*/ 	.byte	0x04, 0x11
        /*001a*/ 	.short	(.L_5 - .L_4)
	.align		4
.L_4:
        /*001c*/ 	.word	index@(_Z20forward_and_gradientPfS_S_S_S_S_S_i)
        /*0020*/ 	.word	0x00000000


	//----- nvinfo : EIATTR_REGCOUNT
	.align		4
.L_5:
        /*0024*/ 	.byte	0x04, 0x2f
        /*0026*/ 	.short	(.L_7 - .L_6)
	.align		4
.L_6:
        /*0028*/ 	.word	index@(_Z14calculate_lossPfS_S_i)
        /*002c*/ 	.word	0x00000012


	//----- nvinfo : EIATTR_FRAME_SIZE
	.align		4
.L_7:
        /*0030*/ 	.byte	0x04, 0x11
        /*0032*/ 	.short	(.L_9 - .L_8)
	.align		4
.L_8:
        /*0034*/ 	.word	index@($__internal_0_$__cuda_sm3x_div_rn_noftz_f32_slowpath)
        /*0038*/ 	.word	0x00000000


	//----- nvinfo : EIATTR_FRAME_SIZE
	.align		4
.L_9:
        /*003c*/ 	.byte	0x04, 0x11
        /*003e*/ 	.short	(.L_11 - .L_10)
	.align		4
.L_10:
        /*0040*/ 	.word	index@(_Z14calculate_lossPfS_S_i)
        /*0044*/ 	.word	0x00000000


	//----- nvinfo : EIATTR_REGCOUNT
	.align		4
.L_11:
        /*0048*/ 	.byte	0x04, 0x2f
        /*004a*/ 	.short	(.L_13 - .L_12)
	.align		4
.L_12:
        /*004c*/ 	.word	index@(_Z14update_weightsPfS_S_S_f)
        /*0050*/ 	.word	0x00000010


	//----- nvinfo : EIATTR_FRAME_SIZE
	.align		4
.L_13:
        /*0054*/ 	.byte	0x04, 0x11
        /*0056*/ 	.short	(.L_15 - .L_14)
	.align		4
.L_14:
        /*0058*/ 	.word	index@(_Z14update_weightsPfS_S_S_f)
        /*005c*/ 	.word	0x00000000


	//----- nvinfo : EIATTR_MIN_STACK_SIZE
	.align		4
.L_15:
        /*0060*/ 	.byte	0x04, 0x12
        /*0062*/ 	.short	(.L_17 - .L_16)
	.align		4
.L_16:
        /*0064*/ 	.word	index@(_Z14update_weightsPfS_S_S_f)
        /*0068*/ 	.word	0x00000000


	//----- nvinfo : EIATTR_MIN_STACK_SIZE
	.align		4
.L_17:
        /*006c*/ 	.byte	0x04, 0x12
        /*006e*/ 	.short	(.L_19 - .L_18)
	.align		4
.L_18:
        /*0070*/ 	.word	index@(_Z14calculate_lossPfS_S_i)
        /*0074*/ 	.word	0x00000000


	//----- nvinfo : EIATTR_MIN_STACK_SIZE
	.align		4
.L_19:
        /*0078*/ 	.byte	0x04, 0x12
        /*007a*/ 	.short	(.L_21 - .L_20)
	.align		4
.L_20:
        /*007c*/ 	.word	index@(_Z20forward_and_gradientPfS_S_S_S_S_S_i)
        /*0080*/ 	.word	0x00000000
.L_21:


//--------------------- .nv.compat                --------------------------
	.section	.nv.compat,"",@"SHT_CUDA_COMPAT_INFO"
	.align	4
        /*0000*/ 	.byte	0x02, 0x09, 0x00, 0x00, 0x02, 0x02, 0x01, 0x00, 0x02, 0x05, 0x05, 0x00, 0x03, 0x07, 0x01, 0x01
        /*0010*/ 	.byte	0x02, 0x03, 0x00, 0x00, 0x02, 0x06, 0x01, 0x00, 0x04, 0x0b, 0x08, 0x00, 0x01, 0x00, 0x00, 0x00
        /*0020*/ 	.byte	0x00, 0x00, 0x00, 0x00


//--------------------- .nv.info._Z14update_weightsPfS_S_S_f --------------------------
	.section	.nv.info._Z14update_weightsPfS_S_S_f,"",@"SHT_CUDA_INFO"
	.sectionflags	@""
	.align	4


	//----- nvinfo : EIATTR_CUDA_API_VERSION
	.align		4
        /*0000*/ 	.byte	0x04, 0x37
        /*0002*/ 	.short	(.L_23 - .L_22)
.L_22:
        /*0004*/ 	.word	0x00000082


	//----- nvinfo : EIATTR_KPARAM_INFO
	.align		4
.L_23:
        /*0008*/ 	.byte	0x04, 0x17
        /*000a*/ 	.short	(.L_25 - .L_24)
.L_24:
        /*000c*/ 	.word	0x00000000
        /*0010*/ 	.short	0x0004
        /*0012*/ 	.short	0x0020
        /*0014*/ 	.byte	0x00, 0xf0, 0x11, 0x00


	//----- nvinfo : EIATTR_KPARAM_INFO
	.align		4
.L_25:
        /*0018*/ 	.byte	0x04, 0x17
        /*001a*/ 	.short	(.L_27 - .L_26)
.L_26:
        /*001c*/ 	.word	0x00000000
        /*0020*/ 	.short	0x0003
        /*0022*/ 	.short	0x0018
        /*0024*/ 	.byte	0x00, 0xf5, 0x21, 0x00


	//----- nvinfo : EIATTR_KPARAM_INFO
	.align		4
.L_27:
        /*0028*/ 	.byte	0x04, 0x17
        /*002a*/ 	.short	(.L_29 - .L_28)
.L_28:
        /*002c*/ 	.word	0x00000000
        /*0030*/ 	.short	0x0002
        /*0032*/ 	.short	0x0010
        /*0034*/ 	.byte	0x00, 0xf5, 0x21, 0x00


	//----- nvinfo : EIATTR_KPARAM_INFO
	.align		4
.L_29:
        /*0038*/ 	.byte	0x04, 0x17
        /*003a*/ 	.short	(.L_31 - .L_30)
.L_30:
        /*003c*/ 	.word	0x00000000
        /*0040*/ 	.short	0x0001
        /*0042*/ 	.short	0x0008
        /*0044*/ 	.byte	0x00, 0xf5, 0x21, 0x00


	//----- nvinfo : EIATTR_KPARAM_INFO
	.align		4
.L_31:
        /*0048*/ 	.byte	0x04, 0x17
        /*004a*/ 	.short	(.L_33 - .L_32)
.L_32:
        /*004c*/ 	.word	0x00000000
        /*0050*/ 	.short	0x0000
        /*0052*/ 	.short	0x0000
        /*0054*/ 	.byte	0x00, 0xf5, 0x21, 0x00


	//----- nvinfo : EIATTR_SPARSE_MMA_MASK
	.align		4
.L_33:
        /*0058*/ 	.byte	0x03, 0x50
        /*005a*/ 	.short	0x0000


	//----- nvinfo : EIATTR_MAXREG_COUNT
	.align		4
        /*005c*/ 	.byte	0x03, 0x1b
        /*005e*/ 	.short	0x00ff


	//----- nvinfo : EIATTR_MERCURY_ISA_VERSION
	.align		4
        /*0060*/ 	.byte	0x03, 0x5f
        /*0062*/ 	.short	0x0101


	//----- nvinfo : EIATTR_VRC_CTA_INIT_COUNT
	.align		4
        /*0064*/ 	.byte	0x02, 0x4a
	.zero		1
	.zero		1


	//----- nvinfo : EIATTR_EXIT_INSTR_OFFSETS
	.align		4
        /*0068*/ 	.byte	0x04, 0x1c
        /*006a*/ 	.short	(.L_35 - .L_34)


	//   ....[0]....
.L_34:
        /*006c*/ 	.word	0x000000f0


	//----- nvinfo : EIATTR_CBANK_PARAM_SIZE
	.align		4
.L_35:
        /*0070*/ 	.byte	0x03, 0x19
        /*0072*/ 	.short	0x0024


	//----- nvinfo : EIATTR_PARAM_CBANK
	.align		4
        /*0074*/ 	.byte	0x04, 0x0a
        /*0076*/ 	.short	(.L_37 - .L_36)
	.align		4
.L_36:
        /*0078*/ 	.word	index@(.nv.constant0._Z14update_weightsPfS_S_S_f)
        /*007c*/ 	.short	0x0380
        /*007e*/ 	.short	0x0024


	//----- nvinfo : EIATTR_SW_WAR
	.align		4
.L_37:
        /*0080*/ 	.byte	0x04, 0x36
        /*0082*/ 	.short	(.L_39 - .L_38)
.L_38:
        /*0084*/ 	.word	0x00000008
.L_39:


//--------------------- .nv.info._Z14calculate_lossPfS_S_i --------------------------
	.section	.nv.info._Z14calculate_lossPfS_S_i,"",@"SHT_CUDA_INFO"
	.sectionflags	@""
	.align	4


	//----- nvinfo : EIATTR_CUDA_API_VERSION
	.align		4
        /*0000*/ 	.byte	0x04, 0x37
        /*0002*/ 	.short	(.L_41 - .L_40)
.L_40:
        /*0004*/ 	.word	0x00000082


	//----- nvinfo : EIATTR_KPARAM_INFO
	.align		4
.L_41:
        /*0008*/ 	.byte	0x04, 0x17
        /*000a*/ 	.short	(.L_43 - .L_42)
.L_42:
        /*000c*/ 	.word	0x00000000
        /*0010*/ 	.short	0x0003
        /*0012*/ 	.short	0x0018
        /*0014*/ 	.byte	0x00, 0xf0, 0x11, 0x00


	//----- nvinfo : EIATTR_KPARAM_INFO
	.align		4
.L_43:
        /*0018*/ 	.byte	0x04, 0x17
        /*001a*/ 	.short	(.L_45 - .L_44)
.L_44:
        /*001c*/ 	.word	0x00000000
        /*0020*/ 	.short	0x0002
        /*0022*/ 	.short	0x0010
        /*0024*/ 	.byte	0x00, 0xf5, 0x21, 0x00


	//----- nvinfo : EIATTR_KPARAM_INFO
	.align		4
.L_45:
        /*0028*/ 	.byte	0x04, 0x17
        /*002a*/ 	.short	(.L_47 - .L_46)
.L_46:
        /*002c*/ 	.word	0x00000000
        /*0030*/ 	.short	0x0001
        /*0032*/ 	.short	0x0008
        /*0034*/ 	.byte	0x00, 0xf5, 0x21, 0x00


	//----- nvinfo : EIATTR_KPARAM_INFO
	.align		4
.L_47:
        /*0038*/ 	.byte	0x04, 0x17
        /*003a*/ 	.short	(.L_49 - .L_48)
.L_48:
        /*003c*/ 	.word	0x00000000
        /*0040*/ 	.short	0x0000
        /*0042*/ 	.short	0x0000
        /*0044*/ 	.byte	0x00, 0xf5, 0x21, 0x00


	//----- nvinfo : EIATTR_SPARSE_MMA_MASK
	.align		4
.L_49:
        /*0048*/ 	.byte	0x03, 0x50
        /*004a*/ 	.short	0x0000


	//----- nvinfo : EIATTR_MAXREG_COUNT
	.align		4
        /*004c*/ 	.byte	0x03, 0x1b
        /*004e*/ 	.short	0x00ff


	//----- nvinfo : EIATTR_NUM_BARRIERS
	.align		4
        /*0050*/ 	.byte	0x02, 0x4c
        /*0052*/ 	.byte	0x01
	.zero		1


	//----- nvinfo : EIATTR_MERCURY_ISA_VERSION
	.align		4
        /*0054*/ 	.byte	0x03, 0x5f
        /*0056*/ 	.short	0x0101


	//----- nvinfo : EIATTR_VRC_CTA_INIT_COUNT
	.align		4
        /*0058*/ 	.byte	0x02, 0x4a
	.zero		1
	.zero		1


	//----- nvinfo : EIATTR_EXIT_INSTR_OFFSETS
	.align		4
        /*005c*/ 	.byte	0x04, 0x1c
        /*005e*/ 	.short	(.L_51 - .L_50)


	//   ....[0]....
.L_50:
        /*0060*/ 	.word	0x00000360


	//   ....[1]....
        /*0064*/ 	.word	0x000003d0


	//----- nvinfo : EIATTR_CRS_STACK_SIZE
	.align		4
.L_51:
        /*0068*/ 	.byte	0x04, 0x1e
        /*006a*/ 	.short	(.L_53 - .L_52)
.L_52:
        /*006c*/ 	.word	0x00000000


	//----- nvinfo : EIATTR_CBANK_PARAM_SIZE
	.align		4
.L_53:
        /*0070*/ 	.byte	0x03, 0x19
        /*0072*/ 	.short	0x001c


	//----- nvinfo : EIATTR_PARAM_CBANK
	.align		4
        /*0074*/ 	.byte	0x04, 0x0a
        /*0076*/ 	.short	(.L_55 - .L_54)
	.align		4
.L_54:
        /*0078*/ 	.word	index@(.nv.constant0._Z14calculate_lossPfS_S_i)
        /*007c*/ 	.short	0x0380
        /*007e*/ 	.short	0x001c


	//----- nvinfo : EIATTR_SW_WAR
	.align		4
.L_55:
        /*0080*/ 	.byte	0x04, 0x36
        /*0082*/ 	.short	(.L_57 - .L_56)
.L_56:
        /*0084*/ 	.word	0x00000008
.L_57:


//--------------------- .nv.info._Z20forward_and_gradientPfS_S_S_S_S_S_i --------------------------
	.section	.nv.info._Z20forward_and_gradientPfS_S_S_S_S_S_i,"",@"SHT_CUDA_INFO"
	.sectionflags	@""
	.align	4


	//----- nvinfo : EIATTR_CUDA_API_VERSION
	.align		4
        /*0000*/ 	.byte	0x04, 0x37
        /*0002*/ 	.short	(.L_59 - .L_58)
.L_58:
        /*0004*/ 	.word	0x00000082


	//----- nvinfo : EIATTR_KPARAM_INFO
	.align		4
.L_59:
        /*0008*/ 	.byte	0x04, 0x17
        /*000a*/ 	.short	(.L_61 - .L_60)
.L_60:
        /*000c*/ 	.word	0x00000000
        /*0010*/ 	.short	0x0007
        /*0012*/ 	.short	0x0038
        /*0014*/ 	.byte	0x00, 0xf0, 0x11, 0x00


	//----- nvinfo : EIATTR_KPARAM_INFO
	.align		4
.L_61:
        /*0018*/ 	.byte	0x04, 0x17
        /*001a*/ 	.short	(.L_63 - .L_62)
.L_62:
        /*001c*/ 	.word	0x00000000
        /*0020*/ 	.short	0x0006
        /*0022*/ 	.short	0x0030
        /*0024*/ 	.byte	0x00, 0xf5, 0x21, 0x00


	//----- nvinfo : EIATTR_KPARAM_INFO
	.align		4
.L_63:
        /*0028*/ 	.byte	0x04, 0x17
        /*002a*/ 	.short	(.L_65 - .L_64)
.L_64:
        /*002c*/ 	.word	0x00000000
        /*0030*/ 	.short	0x0005
        /*0032*/ 	.short	0x0028
        /*0034*/ 	.byte	0x00, 0xf5, 0x21, 0x00


	//----- nvinfo : EIATTR_KPARAM_INFO
	.align		4
.L_65:
        /*0038*/ 	.byte	0x04, 0x17
        /*003a*/ 	.short	(.L_67 - .L_66)
.L_66:
        /*003c*/ 	.word	0x00000000
        /*0040*/ 	.short	0x0004
        /*0042*/ 	.short	0x0020
        /*0044*/ 	.byte	0x00, 0xf5, 0x21, 0x00


	//----- nvinfo : EIATTR_KPARAM_INFO
	.align		4
.L_67:
        /*0048*/ 	.byte	0x04, 0x17
        /*004a*/ 	.short	(.L_69 - .L_68)
.L_68:
        /*004c*/ 	.word	0x00000000
        /*0050*/ 	.short	0x0003
        /*0052*/ 	.short	0x0018
        /*0054*/ 	.byte	0x00, 0xf5, 0x21, 0x00


	//----- nvinfo : EIATTR_KPARAM_INFO
	.align		4
.L_69:
        /*0058*/ 	.byte	0x04, 0x17
        /*005a*/ 	.short	(.L_71 - .L_70)
.L_70:
        /*005c*/ 	.word	0x00000000
        /*0060*/ 	.short	0x0002
        /*0062*/ 	.short	0x0010
        /*0064*/ 	.byte	0x00, 0xf5, 0x21, 0x00


	//----- nvinfo : EIATTR_KPARAM_INFO
	.align		4
.L_71:
        /*0068*/ 	.byte	0x04, 0x17
        /*006a*/ 	.short	(.L_73 - .L_72)
.L_72:
        /*006c*/ 	.word	0x00000000
        /*0070*/ 	.short	0x0001
        /*0072*/ 	.short	0x0008
        /*0074*/ 	.byte	0x00, 0xf5, 0x21, 0x00


	//----- nvinfo : EIATTR_KPARAM_INFO
	.align		4
.L_73:
        /*0078*/ 	.byte	0x04, 0x17
        /*007a*/ 	.short	(.L_75 - .L_74)
.L_74:
        /*007c*/ 	.word	0x00000000
        /*0080*/ 	.short	0x0000
        /*0082*/ 	.short	0x0000
        /*0084*/ 	.byte	0x00, 0xf5, 0x21, 0x00


	//----- nvinfo : EIATTR_SPARSE_MMA_MASK
	.align		4
.L_75:
        /*0088*/ 	.byte	0x03, 0x50
        /*008a*/ 	.short	0x0000


	//----- nvinfo : EIATTR_MAXREG_COUNT
	.align		4
        /*008c*/ 	.byte	0x03, 0x1b
        /*008e*/ 	.short	0x00ff


	//----- nvinfo : EIATTR_MERCURY_ISA_VERSION
	.align		4
        /*0090*/ 	.byte	0x03, 0x5f
        /*0092*/ 	.short	0x0101


	//----- nvinfo : EIATTR_VRC_CTA_INIT_COUNT
	.align		4
        /*0094*/ 	.byte	0x02, 0x4a
	.zero		1
	.zero		1


	//----- nvinfo : EIATTR_EXIT_INSTR_OFFSETS
	.align		4
        /*0098*/ 	.byte	0x04, 0x1c
        /*009a*/ 	.short	(.L_77 - .L_76)


	//   ....[0]....
.L_76:
        /*009c*/ 	.word	0x00000070


	//   ....[1]....
        /*00a0*/ 	.word	0x000003a0


	//----- nvinfo : EIATTR_CRS_STACK_SIZE
	.align		4
.L_77:
        /*00a4*/ 	.byte	0x04, 0x1e
        /*00a6*/ 	.short	(.L_79 - .L_78)
.L_78:
        /*00a8*/ 	.word	0x00000000


	//----- nvinfo : EIATTR_CBANK_PARAM_SIZE
	.align		4
.L_79:
        /*00ac*/ 	.byte	0x03, 0x19
        /*00ae*/ 	.short	0x003c


	//----- nvinfo : EIATTR_PARAM_CBANK
	.align		4
        /*00b0*/ 	.byte	0x04, 0x0a
        /*00b2*/ 	.short	(.L_81 - .L_80)
	.align		4
.L_80:
        /*00b4*/ 	.word	index@(.nv.constant0._Z20forward_and_gradientPfS_S_S_S_S_S_i)
        /*00b8*/ 	.short	0x0380
        /*00ba*/ 	.short	0x003c


	//----- nvinfo : EIATTR_SW_WAR
	.align		4
.L_81:
        /*00bc*/ 	.byte	0x04, 0x36
        /*00be*/ 	.short	(.L_83 - .L_82)
.L_82:
        /*00c0*/ 	.word	0x00000008
.L_83:


//--------------------- .nv.callgraph             --------------------------
	.section	.nv.callgraph,"",@"SHT_CUDA_CALLGRAPH"
	.align	4
	.sectionentsize	8
	.align		4
        /*0000*/ 	.word	0x00000000
	.align		4
        /*0004*/ 	.word	0xffffffff
	.align		4
        /*0008*/ 	.word	0x00000000
	.align		4
        /*000c*/ 	.word	0xfffffffe
	.align		4
        /*0010*/ 	.word	0x00000000
	.align		4
        /*0014*/ 	.word	0xfffffffd
	.align		4
        /*0018*/ 	.word	0x00000000
	.align		4
        /*001c*/ 	.word	0xfffffffc


//--------------------- .text._Z14update_weightsPfS_S_S_f --------------------------
	.section	.text._Z14update_weightsPfS_S_S_f,"ax",@progbits
	.align	128
        .global         _Z14update_weightsPfS_S_S_f
        .type           _Z14update_weightsPfS_S_S_f,@function
        .size           _Z14update_weightsPfS_S_S_f,(.L_x_37 - _Z14update_weightsPfS_S_S_f)
        .other          _Z14update_weightsPfS_S_S_f,@"STO_CUDA_ENTRY STV_DEFAULT"
_Z14update_weightsPfS_S_S_f:
.text._Z14update_weightsPfS_S_S_f:
[----:B------:R-:W-:Y:S08]  /*0000*/  LDC R1, c[0x0][0x37c] ;  /* 0x0000df00ff017b82 */ /* 0x000ff00000000800 */
[----:B------:R-:W0:Y:S01]  /*0010*/  LDC.64 R2, c[0x0][0x388] ;  /* 0x0000e200ff027b82 */ /* 0x000e220000000a00 */
[----:B------:R-:W0:Y:S01]  /*0020*/  LDCU.64 UR4, c[0x0][0x358] ;  /* 0x00006b00ff0477ac */ /* 0x000e220008000a00 */
[----:B------:R-:W1:Y:S06]  /*0030*/  LDCU UR6, c[0x0][0x3a0] ;  /* 0x00007400ff0677ac */ /* 0x000e6c0008000800 */
[----:B------:R-:W2:Y:S01]  /*0040*/  LDC.64 R4, c[0x0][0x380] ;  /* 0x0000e000ff047b82 */ /* 0x000ea20000000a00 */
[----:B0-----:R-:W1:Y:S04]  /*0050*/  LDG.E R2, desc[UR4][R2.64] ;  /* 0x0000000402027981 */ /* 0x001e68000c1e1900 */
[----:B--2---:R-:W1:Y:S03]  /*0060*/  LDG.E R11, desc[UR4][R4.64] ;  /* 0x00000004040b7981 */ /* 0x004e66000c1e1900 */
[----:B------:R-:W0:Y:S08]  /*0070*/  LDC.64 R6, c[0x0][0x398] ;  /* 0x0000e600ff067b82 */ /* 0x000e300000000a00 */
[----:B------:R-:W2:Y:S01]  /*0080*/  LDC.64 R8, c[0x0][0x390] ;  /* 0x0000e400ff087b82 */ /* 0x000ea20000000a00 */
[----:B-1----:R-:W-:-:S05]  /*0090*/  FFMA R11, -R2, UR6, R11 ;  /* 0x00000006020b7c23 */ /* 0x002fca000800010b */
[----:B------:R-:W-:Y:S04]  /*00a0*/  STG.E desc[UR4][R4.64], R11 ;  /* 0x0000000b04007986 */ /* 0x000fe8000c101904 */
[----:B0-----:R-:W3:Y:S04]  /*00b0*/  LDG.E R6, desc[UR4][R6.64] ;  /* 0x0000000406067981 */ /* 0x001ee8000c1e1900 */
[----:B--2---:R-:W3:Y:S02]  /*00c0*/  LDG.E R13, desc[UR4][R8.64] ;  /* 0x00000004080d7981 */ /* 0x004ee4000c1e1900 */
[----:B---3--:R-:W-:-:S05]  /*00d0*/  FFMA R13, -R6, UR6, R13 ;  /* 0x00000006060d7c23 */ /* 0x008fca000800010d */
[----:B------:R-:W-:Y:S01]  /*00e0*/  STG.E desc[UR4][R8.64], R13 ;  /* 0x0000000d08007986 */ /* 0x000fe2000c101904 */
[----:B------:R-:W-:Y:S05]  /*00f0*/  EXIT ;  /* 0x000000000000794d */ /* 0x000fea0003800000 */
.L_x_0:
[----:B------:R-:W-:-:S00]  /*0100*/  BRA `(.L_x_0) ;  /* 0xfffffffc00fc7947 */ /* 0x000fc0000383ffff */
[----:B------:R-:W-:-:S00]  /*0110*/  NOP ;  /* 0x0000000000007918 */ /* 0x000fc00000000000 */
        /* <DEDUP_REMOVED lines=14> */
.L_x_37:


//--------------------- .text._Z14calculate_lossPfS_S_i --------------------------
	.section	.text._Z14calculate_lossPfS_S_i,"ax",@progbits
	.align	128
        .global         _Z14calculate_lossPfS_S_i
        .type           _Z14calculate_lossPfS_S_i,@function
        .size           _Z14calculate_lossPfS_S_i,(.L_x_35 - _Z14calculate_lossPfS_S_i)
        .other          _Z14calculate_lossPfS_S_i,@"STO_CUDA_ENTRY STV_DEFAULT"
_Z14calculate_lossPfS_S_i:
.text._Z14calculate_lossPfS_S_i:
[----:B------:R-:W-:Y:S08]  /*0000*/  LDC R1, c[0x0][0x37c] ;  /* 0x0000df00ff017b82 */ /* 0x000ff00000000800 */
[----:B------:R-:W0:Y:S01]  /*0010*/  S2UR UR5, SR_CgaCtaId ;  /* 0x00000000000579c3 */ /* 0x000e220000008800 */
[----:B------:R-:W1:Y:S01]  /*0020*/  S2R R2, SR_TID.X ;  /* 0x0000000000027919 */ /* 0x000e620000002100 */
[----:B------:R-:W-:Y:S01]  /*0030*/  UMOV UR4, 0x400 ;  /* 0x0000040000047882 */ /* 0x000fe20000000000 */
[----:B------:R-:W2:Y:S01]  /*0040*/  LDCU.64 UR6, c[0x0][0x358] ;  /* 0x00006b00ff0677ac */ /* 0x000ea20008000a00 */
[----:B------:R-:W-:Y:S04]  /*0050*/  BSSY.RECONVERGENT B0, `(.L_x_1) ;  /* 0x0000021000007945 */ /* 0x000fe80003800200 */
[----:B------:R-:W3:Y:S08]  /*0060*/  S2UR UR8, SR_CTAID.X ;  /* 0x00000000000879c3 */ /* 0x000ef00000002500 */
[----:B------:R-:W3:Y:S01]  /*0070*/  LDC R5, c[0x0][0x360] ;  /* 0x0000d800ff057b82 */ /* 0x000ee20000000800 */
[----:B0-----:R-:W-:Y:S01]  /*0080*/  ULEA UR4, UR5, UR4, 0x18 ;  /* 0x0000000405047291 */ /* 0x001fe2000f8ec0ff */
[----:B------:R-:W0:Y:S05]  /*0090*/  LDCU UR5, c[0x0][0x398] ;  /* 0x00007300ff0577ac */ /* 0x000e2a0008000800 */
[----:B-1----:R-:W-:-:S05]  /*00a0*/  LEA R4, R2, UR4, 0x2 ;  /* 0x0000000402047c11 */ /* 0x002fca000f8e10ff */
[----:B------:R1:W-:Y:S01]  /*00b0*/  STS [R4], RZ ;  /* 0x000000ff04007388 */ /* 0x0003e20000000800 */
[----:B---3--:R-:W-:-:S05]  /*00c0*/  IMAD R3, R5, UR8, R2 ;  /* 0x0000000805037c24 */ /* 0x008fca000f8e0202 */
[----:B0-----:R-:W-:-:S13]  /*00d0*/  ISETP.GE.AND P0, PT, R3, UR5, PT ;  /* 0x0000000503007c0c */ /* 0x001fda000bf06270 */
[----:B-12---:R-:W-:Y:S05]  /*00e0*/  @P0 BRA `(.L_x_2) ;  /* 0x00000000005c0947 */ /* 0x006fea0003800000 */
[----:B------:R-:W0:Y:S08]  /*00f0*/  LDC.64 R8, c[0x0][0x388] ;  /* 0x0000e200ff087b82 */ /* 0x000e300000000a00 */
[----:B------:R-:W1:Y:S01]  /*0100*/  LDC.64 R6, c[0x0][0x380] ;  /* 0x0000e000ff067b82 */ /* 0x000e620000000a00 */
[----:B0-----:R-:W-:-:S06]  /*0110*/  IMAD.WIDE R8, R3, 0x4, R8 ;  /* 0x0000000403087825 */ /* 0x001fcc00078e0208 */
[----:B------:R-:W2:Y:S01]  /*0120*/  LDG.E R9, desc[UR6][R8.64] ;  /* 0x0000000608097981 */ /* 0x000ea2000c1e1900 */
[----:B-1----:R-:W-:-:S05]  /*0130*/  IMAD.WIDE R6, R3, 0x4, R6 ;  /* 0x0000000403067825 */ /* 0x002fca00078e0206 */
[----:B------:R-:W2:Y:S01]  /*0140*/  LDG.E R0, desc[UR6][R6.64] ;  /* 0x0000000606007981 */ /* 0x000ea2000c1e1900 */
[----:B------:R-:W-:-:S04]  /*0150*/  I2FP.F32.S32 R11, UR5 ;  /* 0x00000005000b7c45 */ /* 0x000fc80008201400 */
[----:B------:R-:W0:Y:S01]  /*0160*/  MUFU.RCP R10, R11 ;  /* 0x0000000b000a7308 */ /* 0x000e220000001000 */
[----:B------:R-:W-:Y:S01]  /*0170*/  BSSY.RECONVERGENT B1, `(.L_x_3) ;  /* 0x000000d000017945 */ /* 0x000fe20003800200 */
[----:B0-----:R-:W-:-:S04]  /*0180*/  FFMA R3, -R11, R10, 1 ;  /* 0x3f8000000b037423 */ /* 0x001fc8000000010a */
[----:B------:R-:W-:Y:S01]  /*0190*/  FFMA R3, R10, R3, R10 ;  /* 0x000000030a037223 */ /* 0x000fe2000000000a */
[----:B--2---:R-:W-:-:S04]  /*01a0*/  FADD R0, R0, -R9 ;  /* 0x8000000900007221 */ /* 0x004fc80000000000 */
[----:B------:R-:W0:Y:S01]  /*01b0*/  FCHK P0, |R0|, R11 ;  /* 0x0000000b00007302 */ /* 0x000e220000000200 */
[----:B------:R-:W-:-:S04]  /*01c0*/  FFMA R10, |R0|, R3, RZ ;  /* 0x00000003000a7223 */ /* 0x000fc800000002ff */
[----:B------:R-:W-:-:S04]  /*01d0*/  FFMA R12, -R11, R10, |R0| ;  /* 0x0000000a0b0c7223 */ /* 0x000fc80000000500 */
[----:B------:R-:W-:Y:S01]  /*01e0*/  FFMA R3, R3, R12, R10 ;  /* 0x0000000c03037223 */ /* 0x000fe2000000000a */
[----:B0-----:R-:W-:Y:S06]  /*01f0*/  @!P0 BRA `(.L_x_4) ;  /* 0x0000000000108947 */ /* 0x001fec0003800000 */
[----:B------:R-:W-:Y:S01]  /*0200*/  FADD R3, |R0|, -RZ ;  /* 0x800000ff00037221 */ /* 0x000fe20000000200 */
[----:B------:R-:W-:-:S07]  /*0210*/  MOV R6, 0x230 ;  /* 0x0000023000067802 */ /* 0x000fce0000000f00 */
[----:B------:R-:W-:Y:S05]  /*0220*/  CALL.REL.NOINC `($__internal_0_$__cuda_sm3x_div_rn_noftz_f32_slowpath) ;  /* 0x00000000006c7944 */ /* 0x000fea0003c00000 */
[----:B------:R-:W-:-:S07]  /*0230*/  IMAD.MOV.U32 R3, RZ, RZ, R0 ;  /* 0x000000ffff037224 */ /* 0x000fce00078e0000 */
.L_x_4:
[----:B------:R-:W-:Y:S05]  /*0240*/  BSYNC.RECONVERGENT B1 ;  /* 0x0000000000017941 */ /* 0x000fea0003800200 */
.L_x_3:
[----:B------:R0:W-:Y:S02]  /*0250*/  STS [R4], R3 ;  /* 0x0000000304007388 */ /* 0x0001e40000000800 */
.L_x_2:
[----:B------:R-:W-:Y:S05]  /*0260*/  BSYNC.RECONVERGENT B0 ;  /* 0x0000000000007941 */ /* 0x000fea0003800200 */
.L_x_1:
[----:B------:R-:W-:Y:S01]  /*0270*/  BAR.SYNC.DEFER_BLOCKING 0x0 ;  /* 0x0000000000007b1d */ /* 0x000fe20000010000 */
[----:B------:R-:W-:Y:S02]  /*0280*/  ISETP.GE.U32.AND P1, PT, R5, 0x2, PT ;  /* 0x000000020500780c */ /* 0x000fe40003f26070 */
[----:B------:R-:W-:-:S11]  /*0290*/  ISETP.NE.AND P0, PT, R2, RZ, PT ;  /* 0x000000ff0200720c */ /* 0x000fd60003f05270 */
[----:B------:R-:W-:Y:S05]  /*02a0*/  @!P1 BRA `(.L_x_5) ;  /* 0x00000000002c9947 */ /* 0x000fea0003800000 */
.L_x_6:
[----:B------:R-:W-:-:S04]  /*02b0*/  SHF.R.U32.HI R7, RZ, 0x1, R5 ;  /* 0x00000001ff077819 */ /* 0x000fc80000011605 */
[----:B------:R-:W-:-:S13]  /*02c0*/  ISETP.GE.U32.AND P1, PT, R2, R7, PT ;  /* 0x000000070200720c */ /* 0x000fda0003f26070 */
[----:B------:R-:W-:Y:S01]  /*02d0*/  @!P1 IMAD R0, R7, 0x4, R4 ;  /* 0x0000000407009824 */ /* 0x000fe200078e0204 */
[----:B0-----:R-:W-:Y:S05]  /*02e0*/  @!P1 LDS R3, [R4] ;  /* 0x0000000004039984 */ /* 0x001fea0000000800 */
[----:B------:R-:W0:Y:S02]  /*02f0*/  @!P1 LDS R0, [R0] ;  /* 0x0000000000009984 */ /* 0x000e240000000800 */
[----:B0-----:R-:W-:-:S05]  /*0300*/  @!P1 FADD R3, R0, R3 ;  /* 0x0000000300039221 */ /* 0x001fca0000000000 */
[----:B------:R1:W-:Y:S01]  /*0310*/  @!P1 STS [R4], R3 ;  /* 0x0000000304009388 */ /* 0x0003e20000000800 */
[----:B------:R-:W-:Y:S01]  /*0320*/  BAR.SYNC.DEFER_BLOCKING 0x0 ;  /* 0x0000000000007b1d */ /* 0x000fe20000010000 */
[----:B------:R-:W-:Y:S01]  /*0330*/  ISETP.GT.U32.AND P1, PT, R5, 0x3, PT ;  /* 0x000000030500780c */ /* 0x000fe20003f24070 */
[----:B------:R-:W-:-:S12]  /*0340*/  IMAD.MOV.U32 R5, RZ, RZ, R7 ;  /* 0x000000ffff057224 */ /* 0x000fd800078e0007 */
[----:B-1----:R-:W-:Y:S05]  /*0350*/  @P1 BRA `(.L_x_6) ;  /* 0xfffffffc00d41947 */ /* 0x002fea000383ffff */
.L_x_5:
[----:B------:R-:W-:Y:S05]  /*0360*/  @P0 EXIT ;  /* 0x000000000000094d */ /* 0x000fea0003800000 */
[----:B------:R-:W1:Y:S01]  /*0370*/  S2UR UR5, SR_CgaCtaId ;  /* 0x00000000000579c3 */ /* 0x000e620000008800 */
[----:B------:R-:W-:-:S07]  /*0380*/  UMOV UR4, 0x400 ;  /* 0x0000040000047882 */ /* 0x000fce0000000000 */
[----:B0-----:R-:W0:Y:S01]  /*0390*/  LDC.64 R2, c[0x0][0x390] ;  /* 0x0000e400ff027b82 */ /* 0x001e220000000a00 */
[----:B-1----:R-:W-:-:S09]  /*03a0*/  ULEA UR4, UR5, UR4, 0x18 ;  /* 0x0000000405047291 */ /* 0x002fd2000f8ec0ff */
[----:B------:R-:W0:Y:S04]  /*03b0*/  LDS R5, [UR4] ;  /* 0x00000004ff057984 */ /* 0x000e280008000800 */
[----:B0-----:R-:W-:Y:S01]  /*03c0*/  REDG.E.ADD.F32.FTZ.RN.STRONG.GPU desc[UR6][R2.64], R5 ;  /* 0x00000005020079a6 */ /* 0x001fe2000c12f306 */
[----:B------:R-:W-:Y:S05]  /*03d0*/  EXIT ;  /* 0x000000000000794d */ /* 0x000fea0003800000 */
        .weak           $__internal_0_$__cuda_sm3x_div_rn_noftz_f32_slowpath
        .type           $__internal_0_$__cuda_sm3x_div_rn_noftz_f32_slowpath,@function
        .size           $__internal_0_$__cuda_sm3x_div_rn_noftz_f32_slowpath,(.L_x_35 - $__internal_0_$__cuda_sm3x_div_rn_noftz_f32_slowpath)
$__internal_0_$__cuda_sm3x_div_rn_noftz_f32_slowpath:
[----:B------:R-:W-:Y:S01]  /*03e0*/  SHF.R.U32.HI R7, RZ, 0x17, R11 ;  /* 0x00000017ff077819 */ /* 0x000fe2000001160b */
[----:B------:R-:W-:Y:S01]  /*03f0*/  BSSY.RECONVERGENT B2, `(.L_x_7) ;  /* 0x0000063000027945 */ /* 0x000fe20003800200 */
[----:B------:R-:W-:Y:S02]  /*0400*/  SHF.R.U32.HI R0, RZ, 0x17, R3 ;  /* 0x00000017ff007819 */ /* 0x000fe40000011603 */
[----:B------:R-:W-:Y:S02]  /*0410*/  LOP3.LUT R8, R7, 0xff, RZ, 0xc0, !PT ;  /* 0x000000ff07087812 */ /* 0x000fe400078ec0ff */
[----:B------:R-:W-:-:S03]  /*0420*/  LOP3.LUT R7, R0, 0xff, RZ, 0xc0, !PT ;  /* 0x000000ff00077812 */ /* 0x000fc600078ec0ff */
[----:B------:R-:W-:Y:S02]  /*0430*/  VIADD R12, R8, 0xffffffff ;  /* 0xffffffff080c7836 */ /* 0x000fe40000000000 */
[----:B------:R-:W-:-:S03]  /*0440*/  VIADD R10, R7, 0xffffffff ;  /* 0xffffffff070a7836 */ /* 0x000fc60000000000 */
[----:B------:R-:W-:-:S04]  /*0450*/  ISETP.GT.U32.AND P0, PT, R12, 0xfd, PT ;  /* 0x000000fd0c00780c */ /* 0x000fc80003f04070 */
[----:B------:R-:W-:-:S13]  /*0460*/  ISETP.GT.U32.OR P0, PT, R10, 0xfd, P0 ;  /* 0x000000fd0a00780c */ /* 0x000fda0000704470 */
[----:B------:R-:W-:Y:S01]  /*0470*/  @!P0 IMAD.MOV.U32 R9, RZ, RZ, RZ ;  /* 0x000000ffff098224 */ /* 0x000fe200078e00ff */
[----:B------:R-:W-:Y:S06]  /*0480*/  @!P0 BRA `(.L_x_8) ;  /* 0x0000000000608947 */ /* 0x000fec0003800000 */
[----:B------:R-:W-:Y:S01]  /*0490*/  FSETP.GTU.FTZ.AND P0, PT, |R3|, +INF , PT ;  /* 0x7f8000000300780b */ /* 0x000fe20003f1c200 */
[----:B------:R-:W-:Y:S01]  /*04a0*/  IMAD.MOV.U32 R0, RZ, RZ, R11 ;  /* 0x000000ffff007224 */ /* 0x000fe200078e000b */
[----:B------:R-:W-:-:S04]  /*04b0*/  FSETP.GTU.FTZ.AND P1, PT, |R11|, +INF , PT ;  /* 0x7f8000000b00780b */ /* 0x000fc80003f3c200 */
[----:B------:R-:W-:-:S13]  /*04c0*/  PLOP3.LUT P0, PT, P0, P1, PT, 0xf8, 0x8f ;  /* 0x00000000008f781c */ /* 0x000fda0000703f70 */
[----:B------:R-:W-:Y:S05]  /*04d0*/  @P0 BRA `(.L_x_9) ;  /* 0x00000004004c0947 */ /* 0x000fea0003800000 */
[----:B------:R-:W-:-:S13]  /*04e0*/  LOP3.LUT P0, RZ, R11, 0x7fffffff, R3, 0xc8, !PT ;  /* 0x7fffffff0bff7812 */ /* 0x000fda000780c803 */
[----:B------:R-:W-:Y:S05]  /*04f0*/  @!P0 BRA `(.L_x_10) ;  /* 0x00000004003c8947 */ /* 0x000fea0003800000 */
[C---:B------:R-:W-:Y:S02]  /*0500*/  FSETP.NEU.FTZ.AND P2, PT, |R3|.reuse, +INF , PT ;  /* 0x7f8000000300780b */ /* 0x040fe40003f5d200 */
[----:B------:R-:W-:Y:S02]  /*0510*/  FSETP.NEU.FTZ.AND P1, PT, |R0|, +INF , PT ;  /* 0x7f8000000000780b */ /* 0x000fe40003f3d200 */
[----:B------:R-:W-:-:S11]  /*0520*/  FSETP.NEU.FTZ.AND P0, PT, |R3|, +INF , PT ;  /* 0x7f8000000300780b */ /* 0x000fd60003f1d200 */
[----:B------:R-:W-:Y:S05]  /*0530*/  @!P1 BRA !P2, `(.L_x_10) ;  /* 0x00000004002c9947 */ /* 0x000fea0005000000 */
[----:B------:R-:W-:-:S04]  /*0540*/  LOP3.LUT P2, RZ, R3, 0x7fffffff, RZ, 0xc0, !PT ;  /* 0x7fffffff03ff7812 */ /* 0x000fc8000784c0ff */
[----:B------:R-:W-:-:S13]  /*0550*/  PLOP3.LUT P1, PT, P1, P2, PT, 0x2f, 0xf2 ;  /* 0x0000000000f2781c */ /* 0x000fda0000f24577 */
[----:B------:R-:W-:Y:S05]  /*0560*/  @P1 BRA `(.L_x_11) ;  /* 0x0000000400181947 */ /* 0x000fea0003800000 */
[----:B------:R-:W-:-:S04]  /*0570*/  LOP3.LUT P1, RZ, R11, 0x7fffffff, RZ, 0xc0, !PT ;  /* 0x7fffffff0bff7812 */ /* 0x000fc8000782c0ff */
[----:B------:R-:W-:-:S13]  /*0580*/  PLOP3.LUT P0, PT, P0, P1, PT, 0x2f, 0xf2 ;  /* 0x0000000000f2781c */ /* 0x000fda0000702577 */
[----:B------:R-:W-:Y:S05]  /*0590*/  @P0 BRA `(.L_x_12) ;  /* 0x0000000400000947 */ /* 0x000fea0003800000 */
[----:B------:R-:W-:Y:S02]  /*05a0*/  ISETP.GE.AND P0, PT, R10, RZ, PT ;  /* 0x000000ff0a00720c */ /* 0x000fe40003f06270 */
[----:B------:R-:W-:-:S11]  /*05b0*/  ISETP.GE.AND P1, PT, R12, RZ, PT ;  /* 0x000000ff0c00720c */ /* 0x000fd60003f26270 */
[----:B------:R-:W-:Y:S02]  /*05c0*/  @P0 IMAD.MOV.U32 R9, RZ, RZ, RZ ;  /* 0x000000ffff090224 */ /* 0x000fe400078e00ff */
[----:B------:R-:W-:Y:S01]  /*05d0*/  @!P0 FFMA R3, R3, 1.84467440737095516160e+19, RZ ;  /* 0x5f80000003038823 */ /* 0x000fe200000000ff */
[----:B------:R-:W-:Y:S02]  /*05e0*/  @!P0 IMAD.MOV.U32 R9, RZ, RZ, -0x40 ;  /* 0xffffffc0ff098424 */ /* 0x000fe400078e00ff */
[----:B------:R-:W-:Y:S02]  /*05f0*/  @!P1 FFMA R11, R0, 1.84467440737095516160e+19, RZ ;  /* 0x5f800000000b9823 */ /* 0x000fe400000000ff */
[----:B------:R-:W-:-:S07]  /*0600*/  @!P1 VIADD R9, R9, 0x40 ;  /* 0x0000004009099836 */ /* 0x000fce0000000000 */
.L_x_8:
[----:B------:R-:W-:Y:S01]  /*0610*/  LEA R0, R8, 0xc0800000, 0x17 ;  /* 0xc080000008007811 */ /* 0x000fe200078eb8ff */
[----:B------:R-:W-:Y:S01]  /*0620*/  VIADD R7, R7, 0xffffff81 ;  /* 0xffffff8107077836 */ /* 0x000fe20000000000 */
[----:B------:R-:W-:Y:S03]  /*0630*/  BSSY.RECONVERGENT B3, `(.L_x_13) ;  /* 0x0000035000037945 */ /* 0x000fe60003800200 */
[----:B------:R-:W-:Y:S01]  /*0640*/  IMAD.IADD R11, R11, 0x1, -R0 ;  /* 0x000000010b0b7824 */ /* 0x000fe200078e0a00 */
[C---:B------:R-:W-:Y:S01]  /*0650*/  IADD3 R8, PT, PT, R7.reuse, 0x7f, -R8 ;  /* 0x0000007f07087810 */ /* 0x040fe20007ffe808 */
[----:B------:R-:W-:Y:S02]  /*0660*/  IMAD R0, R7, -0x800000, R3 ;  /* 0xff80000007007824 */ /* 0x000fe400078e0203 */
[----:B------:R-:W0:Y:S01]  /*0670*/  MUFU.RCP R10, R11 ;  /* 0x0000000b000a7308 */ /* 0x000e220000001000 */
[----:B------:R-:W-:Y:S01]  /*0680*/  FADD.FTZ R13, -R11, -RZ ;  /* 0x800000ff0b0d7221 */ /* 0x000fe20000010100 */
[----:B------:R-:W-:-:S03]  /*0690*/  IMAD.IADD R8, R8, 0x1, R9 ;  /* 0x0000000108087824 */ /* 0x000fc600078e0209 */
[----:B0-----:R-:W-:-:S04]  /*06a0*/  FFMA R15, R10, R13, 1 ;  /* 0x3f8000000a0f7423 */ /* 0x001fc8000000000d */
[----:B------:R-:W-:-:S04]  /*06b0*/  FFMA R12, R10, R15, R10 ;  /* 0x0000000f0a0c7223 */ /* 0x000fc8000000000a */
[----:B------:R-:W-:-:S04]  /*06c0*/  FFMA R3, R0, R12, RZ ;  /* 0x0000000c00037223 */ /* 0x000fc800000000ff */
[----:B------:R-:W-:-:S04]  /*06d0*/  FFMA R10, R13, R3, R0 ;  /* 0x000000030d0a7223 */ /* 0x000fc80000000000 */
[----:B------:R-:W-:-:S04]  /*06e0*/  FFMA R15, R12, R10, R3 ;  /* 0x0000000a0c0f7223 */ /* 0x000fc80000000003 */
[----:B------:R-:W-:-:S04]  /*06f0*/  FFMA R10, R13, R15, R0 ;  /* 0x0000000f0d0a7223 */ /* 0x000fc80000000000 */
[----:B------:R-:W-:-:S05]  /*0700*/  FFMA R0, R12, R10, R15 ;  /* 0x0000000a0c007223 */ /* 0x000fca000000000f */
[----:B------:R-:W-:-:S04]  /*0710*/  SHF.R.U32.HI R3, RZ, 0x17, R0 ;  /* 0x00000017ff037819 */ /* 0x000fc80000011600 */
[----:B------:R-:W-:-:S05]  /*0720*/  LOP3.LUT R3, R3, 0xff, RZ, 0xc0, !PT ;  /* 0x000000ff03037812 */ /* 0x000fca00078ec0ff */
[----:B------:R-:W-:-:S04]  /*0730*/  IMAD.IADD R9, R3, 0x1, R8 ;  /* 0x0000000103097824 */ /* 0x000fc800078e0208 */
[----:B------:R-:W-:-:S05]  /*0740*/  VIADD R3, R9, 0xffffffff ;  /* 0xffffffff09037836 */ /* 0x000fca0000000000 */
[----:B------:R-:W-:-:S13]  /*0750*/  ISETP.GE.U32.AND P0, PT, R3, 0xfe, PT ;  /* 0x000000fe0300780c */ /* 0x000fda0003f06070 */
[----:B------:R-:W-:Y:S05]  /*0760*/  @!P0 BRA `(.L_x_14) ;  /* 0x0000000000808947 */ /* 0x000fea0003800000 */
[----:B------:R-:W-:-:S13]  /*0770*/  ISETP.GT.AND P0, PT, R9, 0xfe, PT ;  /* 0x000000fe0900780c */ /* 0x000fda0003f04270 */
[----:B------:R-:W-:Y:S05]  /*0780*/  @P0 BRA `(.L_x_15) ;  /* 0x00000000006c0947 */ /* 0x000fea0003800000 */
[----:B------:R-:W-:-:S13]  /*0790*/  ISETP.GE.AND P0, PT, R9, 0x1, PT ;  /* 0x000000010900780c */ /* 0x000fda0003f06270 */
[----:B------:R-:W-:Y:S05]  /*07a0*/  @P0 BRA `(.L_x_16) ;  /* 0x0000000000740947 */ /* 0x000fea0003800000 */
[----:B------:R-:W-:Y:S02]  /*07b0*/  ISETP.GE.AND P0, PT, R9, -0x18, PT ;  /* 0xffffffe80900780c */ /* 0x000fe40003f06270 */
[----:B------:R-:W-:-:S11]  /*07c0*/  LOP3.LUT R0, R0, 0x80000000, RZ, 0xc0, !PT ;  /* 0x8000000000007812 */ /* 0x000fd600078ec0ff */
[----:B------:R-:W-:Y:S05]  /*07d0*/  @!P0 BRA `(.L_x_16) ;  /* 0x0000000000688947 */ /* 0x000fea0003800000 */
[CCC-:B------:R-:W-:Y:S01]  /*07e0*/  FFMA.RZ R3, R12.reuse, R10.reuse, R15.reuse ;  /* 0x0000000a0c037223 */ /* 0x1c0fe2000000c00f */
[CCC-:B------:R-:W-:Y:S01]  /*07f0*/  FFMA.RM R8, R12.reuse, R10.reuse, R15.reuse ;  /* 0x0000000a0c087223 */ /* 0x1c0fe2000000400f */
[C---:B------:R-:W-:Y:S02]  /*0800*/  ISETP.NE.AND P2, PT, R9.reuse, RZ, PT ;  /* 0x000000ff0900720c */ /* 0x040fe40003f45270 */
[----:B------:R-:W-:Y:S02]  /*0810*/  ISETP.NE.AND P1, PT, R9, RZ, PT ;  /* 0x000000ff0900720c */ /* 0x000fe40003f25270 */
[----:B------:R-:W-:Y:S01]  /*0820*/  LOP3.LUT R7, R3, 0x7fffff, RZ, 0xc0, !PT ;  /* 0x007fffff03077812 */ /* 0x000fe200078ec0ff */
[----:B------:R-:W-:Y:S01]  /*0830*/  FFMA.RP R3, R12, R10, R15 ;  /* 0x0000000a0c037223 */ /* 0x000fe2000000800f */
[----:B------:R-:W-:Y:S02]  /*0840*/  VIADD R10, R9, 0x20 ;  /* 0x00000020090a7836 */ /* 0x000fe40000000000 */
[----:B------:R-:W-:Y:S01]  /*0850*/  LOP3.LUT R7, R7, 0x800000, RZ, 0xfc, !PT ;  /* 0x0080000007077812 */ /* 0x000fe200078efcff */
[----:B------:R-:W-:Y:S01]  /*0860*/  IMAD.MOV R9, RZ, RZ, -R9 ;  /* 0x000000ffff097224 */ /* 0x000fe200078e0a09 */
[----:B------:R-:W-:-:S02]  /*0870*/  FSETP.NEU.FTZ.AND P0, PT, R3, R8, PT ;  /* 0x000000080300720b */ /* 0x000fc40003f1d000 */
[----:B------:R-:W-:Y:S02]  /*0880*/  SHF.L.U32 R10, R7, R10, RZ ;  /* 0x0000000a070a7219 */ /* 0x000fe400000006ff */
[----:B------:R-:W-:Y:S02]  /*0890*/  SEL R8, R9, RZ, P2 ;  /* 0x000000ff09087207 */ /* 0x000fe40001000000 */
[----:B------:R-:W-:Y:S02]  /*08a0*/  ISETP.NE.AND P1, PT, R10, RZ, P1 ;  /* 0x000000ff0a00720c */ /* 0x000fe40000f25270 */
[----:B------:R-:W-:Y:S02]  /*08b0*/  SHF.R.U32.HI R8, RZ, R8, R7 ;  /* 0x00000008ff087219 */ /* 0x000fe40000011607 */
[----:B------:R-:W-:Y:S02]  /*08c0*/  PLOP3.LUT P0, PT, P0, P1, PT, 0xf8, 0x8f ;  /* 0x00000000008f781c */ /* 0x000fe40000703f70 */
[----:B------:R-:W-:-:S02]  /*08d0*/  SHF.R.U32.HI R10, RZ, 0x1, R8 ;  /* 0x00000001ff0a7819 */ /* 0x000fc40000011608 */
[----:B------:R-:W-:-:S04]  /*08e0*/  SEL R3, RZ, 0x1, !P0 ;  /* 0x00000001ff037807 */ /* 0x000fc80004000000 */
[----:B------:R-:W-:-:S04]  /*08f0*/  LOP3.LUT R3, R3, 0x1, R10, 0xf8, !PT ;  /* 0x0000000103037812 */ /* 0x000fc800078ef80a */
[----:B------:R-:W-:-:S05]  /*0900*/  LOP3.LUT R3, R3, R8, RZ, 0xc0, !PT ;  /* 0x0000000803037212 */ /* 0x000fca00078ec0ff */
[----:B------:R-:W-:-:S05]  /*0910*/  IMAD.IADD R3, R10, 0x1, R3 ;  /* 0x000000010a037824 */ /* 0x000fca00078e0203 */
[----:B------:R-:W-:Y:S01]  /*0920*/  LOP3.LUT R0, R3, R0, RZ, 0xfc, !PT ;  /* 0x0000000003007212 */ /* 0x000fe200078efcff */
[----:B------:R-:W-:Y:S06]  /*0930*/  BRA `(.L_x_16) ;  /* 0x0000000000107947 */ /* 0x000fec0003800000 */
.L_x_15:
[----:B------:R-:W-:-:S04]  /*0940*/  LOP3.LUT R0, R0, 0x80000000, RZ, 0xc0, !PT ;  /* 0x8000000000007812 */ /* 0x000fc800078ec0ff */
[----:B------:R-:W-:Y:S01]  /*0950*/  LOP3.LUT R0, R0, 0x7f800000, RZ, 0xfc, !PT ;  /* 0x7f80000000007812 */ /* 0x000fe200078efcff */
[----:B------:R-:W-:Y:S06]  /*0960*/  BRA `(.L_x_16) ;  /* 0x0000000000047947 */ /* 0x000fec0003800000 */
.L_x_14:
[----:B------:R-:W-:-:S07]  /*0970*/  IMAD R0, R8, 0x800000, R0 ;  /* 0x0080000008007824 */ /* 0x000fce00078e0200 */
.L_x_16:
[----:B------:R-:W-:Y:S05]  /*0980*/  BSYNC.RECONVERGENT B3 ;  /* 0x0000000000037941 */ /* 0x000fea0003800200 */
.L_x_13:
[----:B------:R-:W-:Y:S05]  /*0990*/  BRA `(.L_x_17) ;  /* 0x0000000000207947 */ /* 0x000fea0003800000 */
.L_x_12:
[----:B------:R-:W-:-:S04]  /*09a0*/  LOP3.LUT R0, R11, 0x80000000, R3, 0x48, !PT ;  /* 0x800000000b007812 */ /* 0x000fc800078e4803 */
[----:B------:R-:W-:Y:S01]  /*09b0*/  LOP3.LUT R0, R0, 0x7f800000, RZ, 0xfc, !PT ;  /* 0x7f80000000007812 */ /* 0x000fe200078efcff */
[----:B------:R-:W-:Y:S06]  /*09c0*/  BRA `(.L_x_17) ;  /* 0x0000000000147947 */ /* 0x000fec0003800000 */
.L_x_11:
[----:B------:R-:W-:Y:S01]  /*09d0*/  LOP3.LUT R0, R11, 0x80000000, R3, 0x48, !PT ;  /* 0x800000000b007812 */ /* 0x000fe200078e4803 */
[----:B------:R-:W-:Y:S06]  /*09e0*/  BRA `(.L_x_17) ;  /* 0x00000000000c7947 */ /* 0x000fec0003800000 */
.L_x_10:
[----:B------:R-:W0:Y:S01]  /*09f0*/  MUFU.RSQ R0, -QNAN ;  /* 0xffc0000000007908 */ /* 0x000e220000001400 */
[----:B------:R-:W-:Y:S05]  /*0a00*/  BRA `(.L_x_17) ;  /* 0x0000000000047947 */ /* 0x000fea0003800000 */
.L_x_9:
[----:B------:R-:W-:-:S07]  /*0a10*/  FADD.FTZ R0, R3, R0 ;  /* 0x0000000003007221 */ /* 0x000fce0000010000 */
.L_x_17:
[----:B------:R-:W-:Y:S05]  /*0a20*/  BSYNC.RECONVERGENT B2 ;  /* 0x0000000000027941 */ /* 0x000fea0003800200 */
.L_x_7:
[----:B------:R-:W-:-:S04]  /*0a30*/  IMAD.MOV.U32 R7, RZ, RZ, 0x0 ;  /* 0x00000000ff077424 */ /* 0x000fc800078e00ff */
[----:B0-----:R-:W-:Y:S05]  /*0a40*/  RET.REL.NODEC R6 `(_Z14calculate_lossPfS_S_i) ;  /* 0xfffffff4066c7950 */ /* 0x001fea0003c3ffff */
.L_x_18:
        /* <DEDUP_REMOVED lines=11> */
.L_x_35:


//--------------------- .text._Z20forward_and_gradientPfS_S_S_S_S_S_i --------------------------
	.section	.text._Z20forward_and_gradientPfS_S_S_S_S_S_i,"ax",@progbits
	.align	128
        .global         _Z20forward_and_gradientPfS_S_S_S_S_S_i
        .type           _Z20forward_and_gradientPfS_S_S_S_S_S_i,@function
        .size           _Z20forward_and_gradientPfS_S_S_S_S_S_i,(.L_x_36 - _Z20forward_and_gradientPfS_S_S_S_S_S_i)
        .other          _Z20forward_and_gradientPfS_S_S_S_S_S_i,@"STO_CUDA_ENTRY STV_DEFAULT"
_Z20forward_and_gradientPfS_S_S_S_S_S_i:
.text._Z20forward_and_gradientPfS_S_S_S_S_S_i:
[----:B------:R-:W-:Y:S01]  /*0000*/  LDC R1, c[0x0][0x37c] ;  /* 0x0000df00ff017b82 */ /* 0x000fe20000000800 */
[----:B------:R-:W0:Y:S07]  /*0010*/  S2R R0, SR_TID.X ;  /* 0x0000000000007919 */ /* 0x000e2e0000002100 */
[----:B------:R-:W0:Y:S01]  /*0020*/  S2UR UR4, SR_CTAID.X ;  /* 0x00000000000479c3 */ /* 0x000e220000002500 */
[----:B------:R-:W1:Y:S07]  /*0030*/  LDCU UR6, c[0x0][0x3b8] ;  /* 0x00007700ff0677ac */ /* 0x000e6e0008000800 */
[----:B------:R-:W0:Y:S02]  /*0040*/  LDC R13, c[0x0][0x360] ;  /* 0x0000d800ff0d7b82 */ /* 0x000e240000000800 */
[----:B0-----:R-:W-:-:S05]  /*0050*/  IMAD R13, R13, UR4, R0 ;  /* 0x000000040d0d7c24 */ /* 0x001fca000f8e0200 */
[----:B-1----:R-:W-:-:S13]  /*0060*/  ISETP.GE.AND P0, PT, R13, UR6, PT ;  /* 0x000000060d007c0c */ /* 0x002fda000bf06270 */
[----:B------:R-:W-:Y:S05]  /*0070*/  @P0 EXIT ;  /* 0x000000000000094d */ /* 0x000fea0003800000 */
[----:B------:R-:W0:Y:S01]  /*0080*/  LDC.64 R4, c[0x0][0x380] ;  /* 0x0000e000ff047b82 */ /* 0x000e220000000a00 */
[----:B------:R-:W1:Y:S07]  /*0090*/  LDCU.64 UR4, c[0x0][0x358] ;  /* 0x00006b00ff0477ac */ /* 0x000e6e0008000a00 */
[----:B------:R-:W2:Y:S08]  /*00a0*/  LDC.64 R2, c[0x0][0x390] ;  /* 0x0000e400ff027b82 */ /* 0x000eb00000000a00 */
[----:B------:R-:W3:Y:S01]  /*00b0*/  LDC.64 R6, c[0x0][0x398] ;  /* 0x0000e600ff067b82 */ /* 0x000ee20000000a00 */
[----:B0-----:R-:W-:-:S07]  /*00c0*/  IMAD.WIDE R4, R13, 0x4, R4 ;  /* 0x000000040d047825 */ /* 0x001fce00078e0204 */
[----:B------:R-:W0:Y:S01]  /*00d0*/  LDC.64 R8, c[0x0][0x3a0] ;  /* 0x0000e800ff087b82 */ /* 0x000e220000000a00 */
[----:B-1----:R-:W4:Y:S04]  /*00e0*/  LDG.E R15, desc[UR4][R4.64] ;  /* 0x00000004040f7981 */ /* 0x002f28000c1e1900 */
[----:B--2---:R-:W4:Y:S03]  /*00f0*/  LDG.E R2, desc[UR4][R2.64] ;  /* 0x0000000402027981 */ /* 0x004f26000c1e1900 */
[----:B------:R-:W1:Y:S01]  /*0100*/  LDC.64 R10, c[0x0][0x388] ;  /* 0x0000e200ff0a7b82 */ /* 0x000e620000000a00 */
[----:B---3--:R-:W4:Y:S01]  /*0110*/  LDG.E R7, desc[UR4][R6.64] ;  /* 0x0000000406077981 */ /* 0x008f22000c1e1900 */
[----:B0-----:R-:W-:-:S04]  /*0120*/  IMAD.WIDE R8, R13, 0x4, R8 ;  /* 0x000000040d087825 */ /* 0x001fc800078e0208 */
[----:B-1----:R-:W-:-:S04]  /*0130*/  IMAD.WIDE R10, R13, 0x4, R10 ;  /* 0x000000040d0a7825 */ /* 0x002fc800078e020a */
[----:B----4-:R-:W-:-:S05]  /*0140*/  FFMA R15, R2, R15, R7 ;  /* 0x0000000f020f7223 */ /* 0x010fca0000000007 */
[----:B------:R0:W-:Y:S04]  /*0150*/  STG.E desc[UR4][R8.64], R15 ;  /* 0x0000000f08007986 */ /* 0x0001e8000c101904 */
[----:B------:R-:W2:Y:S04]  /*0160*/  LDG.E R0, desc[UR4][R10.64] ;  /* 0x000000040a007981 */ /* 0x000ea8000c1e1900 */
[----:B------:R-:W3:Y:S01]  /*0170*/  LDG.E R13, desc[UR4][R4.64] ;  /* 0x00000004040d7981 */ /* 0x000ee2000c1e1900 */
[----:B------:R-:W-:-:S04]  /*0180*/  I2FP.F32.S32 R3, UR6 ;  /* 0x0000000600037c45 */ /* 0x000fc80008201400 */
[----:B------:R-:W1:Y:S01]  /*0190*/  MUFU.RCP R6, R3 ;  /* 0x0000000300067308 */ /* 0x000e620000001000 */
[----:B------:R-:W-:Y:S01]  /*01a0*/  BSSY.RECONVERGENT B0, `(.L_x_19) ;  /* 0x000000d000007945 */ /* 0x000fe20003800200 */
[----:B-1----:R-:W-:-:S04]  /*01b0*/  FFMA R7, -R3, R6, 1 ;  /* 0x3f80000003077423 */ /* 0x002fc80000000106 */
[----:B------:R-:W-:Y:S01]  /*01c0*/  FFMA R7, R6, R7, R6 ;  /* 0x0000000706077223 */ /* 0x000fe20000000006 */
[----:B--2---:R-:W-:-:S04]  /*01d0*/  FADD R0, R15, -R0 ;  /* 0x800000000f007221 */ /* 0x004fc80000000000 */
[----:B---3--:R-:W-:-:S04]  /*01e0*/  FMUL R2, R0, R13 ;  /* 0x0000000d00027220 */ /* 0x008fc80000400000 */
[----:B------:R-:W1:Y:S01]  /*01f0*/  FCHK P0, R2, R3 ;  /* 0x0000000302007302 */ /* 0x000e620000000000 */
[----:B------:R-:W-:-:S04]  /*0200*/  FFMA R6, R2, R7, RZ ;  /* 0x0000000702067223 */ /* 0x000fc800000000ff */
[----:B0-----:R-:W-:-:S04]  /*0210*/  FFMA R8, -R3, R6, R2 ;  /* 0x0000000603087223 */ /* 0x001fc80000000102 */
[----:B------:R-:W-:Y:S01]  /*0220*/  FFMA R7, R7, R8, R6 ;  /* 0x0000000807077223 */ /* 0x000fe20000000006 */
[----:B-1----:R-:W-:Y:S06]  /*0230*/  @!P0 BRA `(.L_x_20) ;  /* 0x00000000000c8947 */ /* 0x002fec0003800000 */
[----:B------:R-:W-:-:S07]  /*0240*/  MOV R4, 0x260 ;  /* 0x0000026000047802 */ /* 0x000fce0000000f00 */
[----:B------:R-:W-:Y:S05]  /*0250*/  CALL.REL.NOINC `($__internal_1_$__cuda_sm3x_div_rn_noftz_f32_slowpath) ;  /* 0x0000000000547944 */ /* 0x000fea0003c00000 */
[----:B------:R-:W-:-:S07]  /*0260*/  IMAD.MOV.U32 R7, RZ, RZ, R2 ;  /* 0x000000ffff077224 */ /* 0x000fce00078e0002 */
.L_x_20:
[----:B------:R-:W-:Y:S05]  /*0270*/  BSYNC.RECONVERGENT B0 ;  /* 0x0000000000007941 */ /* 0x000fea0003800200 */
.L_x_19:
[----:B------:R-:W0:Y:S01]  /*0280*/  MUFU.RCP R2, R3 ;  /* 0x0000000300027308 */ /* 0x000e220000001000 */
[----:B------:R-:W1:Y:S07]  /*0290*/  LDC.64 R4, c[0x0][0x3a8] ;  /* 0x0000ea00ff047b82 */ /* 0x000e6e0000000a00 */
[----:B------:R-:W2:Y:S01]  /*02a0*/  FCHK P0, R0, R3 ;  /* 0x0000000300007302 */ /* 0x000ea20000000000 */
[----:B0-----:R-:W-:-:S04]  /*02b0*/  FFMA R9, -R3, R2, 1 ;  /* 0x3f80000003097423 */ /* 0x001fc80000000102 */
[----:B------:R-:W-:-:S04]  /*02c0*/  FFMA R11, R2, R9, R2 ;  /* 0x00000009020b7223 */ /* 0x000fc80000000002 */
[----:B------:R-:W-:Y:S01]  /*02d0*/  FFMA R2, R0, R11, RZ ;  /* 0x0000000b00027223 */ /* 0x000fe200000000ff */
[----:B-1----:R0:W-:Y:S01]  /*02e0*/  REDG.E.ADD.F32.FTZ.RN.STRONG.GPU desc[UR4][R4.64], R7 ;  /* 0x00000007040079a6 */ /* 0x0021e2000c12f304 */
[----:B------:R-:W-:Y:S02]  /*02f0*/  BSSY.RECONVERGENT B0, `(.L_x_21) ;  /* 0x0000008000007945 */ /* 0x000fe40003800200 */
[----:B------:R-:W-:-:S04]  /*0300*/  FFMA R9, -R3, R2, R0 ;  /* 0x0000000203097223 */ /* 0x000fc80000000100 */
[----:B------:R-:W-:Y:S01]  /*0310*/  FFMA R9, R11, R9, R2 ;  /* 0x000000090b097223 */ /* 0x000fe20000000002 */
[----:B--2---:R-:W-:Y:S06]  /*0320*/  @!P0 BRA `(.L_x_22) ;  /* 0x0000000000108947 */ /* 0x004fec0003800000 */
[----:B------:R-:W-:Y:S01]  /*0330*/  IMAD.MOV.U32 R2, RZ, RZ, R0 ;  /* 0x000000ffff027224 */ /* 0x000fe200078e0000 */
[----:B0-----:R-:W-:-:S07]  /*0340*/  MOV R4, 0x360 ;  /* 0x0000036000047802 */ /* 0x001fce0000000f00 */
[----:B------:R-:W-:Y:S05]  /*0350*/  CALL.REL.NOINC `($__internal_1_$__cuda_sm3x_div_rn_noftz_f32_slowpath) ;  /* 0x0000000000147944 */ /* 0x000fea0003c00000 */
[----:B------:R-:W-:-:S07]  /*0360*/  IMAD.MOV.U32 R9, RZ, RZ, R2 ;  /* 0x000000ffff097224 */ /* 0x000fce00078e0002 */
.L_x_22:
[----:B------:R-:W-:Y:S05]  /*0370*/  BSYNC.RECONVERGENT B0 ;  /* 0x0000000000007941 */ /* 0x000fea0003800200 */
.L_x_21:
[----:B------:R-:W1:Y:S02]  /*0380*/  LDC.64 R2, c[0x0][0x3b0] ;  /* 0x0000ec00ff027b82 */ /* 0x000e640000000a00 */
[----:B-1----:R-:W-:Y:S01]  /*0390*/  REDG.E.ADD.F32.FTZ.RN.STRONG.GPU desc[UR4][R2.64], R9 ;  /* 0x00000009020079a6 */ /* 0x002fe2000c12f304 */
[----:B------:R-:W-:Y:S05]  /*03a0*/  EXIT ;  /* 0x000000000000794d */ /* 0x000fea0003800000 */
        .weak           $__internal_1_$__cuda_sm3x_div_rn_noftz_f32_slowpath
        .type           $__internal_1_$__cuda_sm3x_div_rn_noftz_f32_slowpath,@function
        .size           $__internal_1_$__cuda_sm3x_div_rn_noftz_f32_slowpath,(.L_x_36 - $__internal_1_$__cuda_sm3x_div_rn_noftz_f32_slowpath)
$__internal_1_$__cuda_sm3x_div_rn_noftz_f32_slowpath:
[--C-:B------:R-:W-:Y:S01]  /*03b0*/  SHF.R.U32.HI R6, RZ, 0x17, R3.reuse ;  /* 0x00000017ff067819 */ /* 0x100fe20000011603 */
[----:B------:R-:W-:Y:S01]  /*03c0*/  BSSY.RECONVERGENT B1, `(.L_x_23) ;  /* 0x0000063000017945 */ /* 0x000fe20003800200 */
[----:B------:R-:W-:Y:S02]  /*03d0*/  SHF.R.U32.HI R5, RZ, 0x17, R2 ;  /* 0x00000017ff057819 */ /* 0x000fe40000011602 */
[----:B------:R-:W-:Y:S02]  /*03e0*/  LOP3.LUT R12, R6, 0xff, RZ, 0xc0, !PT ;  /* 0x000000ff060c7812 */ /* 0x000fe400078ec0ff */
[----:B------:R-:W-:Y:S01]  /*03f0*/  LOP3.LUT R10, R5, 0xff, RZ, 0xc0, !PT ;  /* 0x000000ff050a7812 */ /* 0x000fe200078ec0ff */
[----:B------:R-:W-:Y:S02]  /*0400*/  IMAD.MOV.U32 R5, RZ, RZ, R3 ;  /* 0x000000ffff057224 */ /* 0x000fe400078e0003 */
[----:B------:R-:W-:Y:S02]  /*0410*/  VIADD R8, R12, 0xffffffff ;  /* 0xffffffff0c087836 */ /* 0x000fe40000000000 */
[----:B------:R-:W-:-:S03]  /*0420*/  VIADD R7, R10, 0xffffffff ;  /* 0xffffffff0a077836 */ /* 0x000fc60000000000 */
[----:B------:R-:W-:-:S04]  /*0430*/  ISETP.GT.U32.AND P0, PT, R8, 0xfd, PT ;  /* 0x000000fd0800780c */ /* 0x000fc80003f04070 */
[----:B------:R-:W-:-:S13]  /*0440*/  ISETP.GT.U32.OR P0, PT, R7, 0xfd, P0 ;  /* 0x000000fd0700780c */ /* 0x000fda0000704470 */
[----:B------:R-:W-:Y:S01]  /*0450*/  @!P0 IMAD.MOV.U32 R6, RZ, RZ, RZ ;  /* 0x000000ffff068224 */ /* 0x000fe200078e00ff */
[----:B------:R-:W-:Y:S06]  /*0460*/  @!P0 BRA `(.L_x_24) ;  /* 0x00000000005c8947 */ /* 0x000fec0003800000 */
[----:B------:R-:W-:Y:S02]  /*0470*/  FSETP.GTU.FTZ.AND P0, PT, |R2|, +INF , PT ;  /* 0x7f8000000200780b */ /* 0x000fe40003f1c200 */
        /* <DEDUP_REMOVED lines=22> */
.L_x_24:
[----:B------:R-:W-:Y:S01]  /*05e0*/  LEA R8, R12, 0xc0800000, 0x17 ;  /* 0xc08000000c087811 */ /* 0x000fe200078eb8ff */
[----:B------:R-:W-:Y:S04]  /*05f0*/  BSSY.RECONVERGENT B2, `(.L_x_29) ;  /* 0x0000036000027945 */ /* 0x000fe80003800200 */
[----:B------:R-:W-:Y:S02]  /*0600*/  IMAD.IADD R8, R5, 0x1, -R8 ;  /* 0x0000000105087824 */ /* 0x000fe400078e0a08 */
[----:B------:R-:W-:Y:S02]  /*0610*/  VIADD R5, R10, 0xffffff81 ;  /* 0xffffff810a057836 */ /* 0x000fe40000000000 */
[----:B------:R-:W0:Y:S01]  /*0620*/  MUFU.RCP R7, R8 ;  /* 0x0000000800077308 */ /* 0x000e220000001000 */
[----:B------:R-:W-:Y:S01]  /*0630*/  FADD.FTZ R9, -R8, -RZ ;  /* 0x800000ff08097221 */ /* 0x000fe20000010100 */
[----:B------:R-:W-:-:S03]  /*0640*/  IMAD R2, R5, -0x800000, R2 ;  /* 0xff80000005027824 */ /* 0x000fc600078e0202 */
[----:B0-----:R-:W-:-:S04]  /*0650*/  FFMA R10, R7, R9, 1 ;  /* 0x3f800000070a7423 */ /* 0x001fc80000000009 */
[----:B------:R-:W-:-:S04]  /*0660*/  FFMA R14, R7, R10, R7 ;  /* 0x0000000a070e7223 */ /* 0x000fc80000000007 */
[----:B------:R-:W-:-:S04]  /*0670*/  FFMA R7, R2, R14, RZ ;  /* 0x0000000e02077223 */ /* 0x000fc800000000ff */
[----:B------:R-:W-:-:S04]  /*0680*/  FFMA R10, R9, R7, R2 ;  /* 0x00000007090a7223 */ /* 0x000fc80000000002 */
[----:B------:R-:W-:Y:S01]  /*0690*/  FFMA R11, R14, R10, R7 ;  /* 0x0000000a0e0b7223 */ /* 0x000fe20000000007 */
[----:B------:R-:W-:-:S03]  /*06a0*/  IADD3 R7, PT, PT, R5, 0x7f, -R12 ;  /* 0x0000007f05077810 */ /* 0x000fc60007ffe80c */
[----:B------:R-:W-:Y:S02]  /*06b0*/  FFMA R10, R9, R11, R2 ;  /* 0x0000000b090a7223 */ /* 0x000fe40000000002 */
[----:B------:R-:W-:Y:S02]  /*06c0*/  IMAD.IADD R7, R7, 0x1, R6 ;  /* 0x0000000107077824 */ /* 0x000fe400078e0206 */
        /* <DEDUP_REMOVED lines=15> */
[C---:B------:R-:W-:Y:S02]  /*07c0*/  VIADD R8, R9.reuse, 0x20 ;  /* 0x0000002009087836 */ /* 0x040fe40000000000 */
[CCC-:B------:R-:W-:Y:S01]  /*07d0*/  FFMA.RM R6, R14.reuse, R10.reuse, R11.reuse ;  /* 0x0000000a0e067223 */ /* 0x1c0fe2000000400b */
[----:B------:R-:W-:Y:S02]  /*07e0*/  ISETP.NE.AND P2, PT, R9, RZ, PT ;  /* 0x000000ff0900720c */ /* 0x000fe40003f45270 */
[----:B------:R-:W-:Y:S01]  /*07f0*/  LOP3.LUT R7, R5, 0x7fffff, RZ, 0xc0, !PT ;  /* 0x007fffff05077812 */ /* 0x000fe200078ec0ff */
[----:B------:R-:W-:Y:S01]  /*0800*/  FFMA.RP R5, R14, R10, R11 ;  /* 0x0000000a0e057223 */ /* 0x000fe2000000800b */
[----:B------:R-:W-:Y:S01]  /*0810*/  ISETP.NE.AND P1, PT, R9, RZ, PT ;  /* 0x000000ff0900720c */ /* 0x000fe20003f25270 */
[----:B------:R-:W-:Y:S01]  /*0820*/  IMAD.MOV R9, RZ, RZ, -R9 ;  /* 0x000000ffff097224 */ /* 0x000fe200078e0a09 */
[----:B------:R-:W-:-:S02]  /*0830*/  LOP3.LUT R7, R7, 0x800000, RZ, 0xfc, !PT ;  /* 0x0080000007077812 */ /* 0x000fc400078efcff */
[----:B------:R-:W-:Y:S02]  /*0840*/  FSETP.NEU.FTZ.AND P0, PT, R5, R6, PT ;  /* 0x000000060500720b */ /* 0x000fe40003f1d000 */
[----:B------:R-:W-:Y:S02]  /*0850*/  SHF.L.U32 R8, R7, R8, RZ ;  /* 0x0000000807087219 */ /* 0x000fe400000006ff */
[----:B------:R-:W-:Y:S02]  /*0860*/  SEL R6, R9, RZ, P2 ;  /* 0x000000ff09067207 */ /* 0x000fe40001000000 */
[----:B------:R-:W-:Y:S02]  /*0870*/  ISETP.NE.AND P1, PT, R8, RZ, P1 ;  /* 0x000000ff0800720c */ /* 0x000fe40000f25270 */
[----:B------:R-:W-:Y:S02]  /*0880*/  SHF.R.U32.HI R6, RZ, R6, R7 ;  /* 0x00000006ff067219 */ /* 0x000fe40000011607 */
[----:B------:R-:W-:-:S02]  /*0890*/  PLOP3.LUT P0, PT, P0, P1, PT, 0xf8, 0x8f ;  /* 0x00000000008f781c */ /* 0x000fc40000703f70 */
[----:B------:R-:W-:Y:S02]  /*08a0*/  SHF.R.U32.HI R8, RZ, 0x1, R6 ;  /* 0x00000001ff087819 */ /* 0x000fe40000011606 */
[----:B------:R-:W-:-:S04]  /*08b0*/  SEL R5, RZ, 0x1, !P0 ;  /* 0x00000001ff057807 */ /* 0x000fc80004000000 */
[----:B------:R-:W-:-:S04]  /*08c0*/  LOP3.LUT R5, R5, 0x1, R8, 0xf8, !PT ;  /* 0x0000000105057812 */ /* 0x000fc800078ef808 */
[----:B------:R-:W-:-:S05]  /*08d0*/  LOP3.LUT R5, R5, R6, RZ, 0xc0, !PT ;  /* 0x0000000605057212 */ /* 0x000fca00078ec0ff */
[----:B------:R-:W-:-:S05]  /*08e0*/  IMAD.IADD R5, R8, 0x1, R5 ;  /* 0x0000000108057824 */ /* 0x000fca00078e0205 */
[----:B------:R-:W-:Y:S01]  /*08f0*/  LOP3.LUT R2, R5, R2, RZ, 0xfc, !PT ;  /* 0x0000000205027212 */ /* 0x000fe200078efcff */
[----:B------:R-:W-:Y:S06]  /*0900*/  BRA `(.L_x_32) ;  /* 0x0000000000107947 */ /* 0x000fec0003800000 */
.L_x_31:
[----:B------:R-:W-:-:S04]  /*0910*/  LOP3.LUT R2, R2, 0x80000000, RZ, 0xc0, !PT ;  /* 0x8000000002027812 */ /* 0x000fc800078ec0ff */
[----:B------:R-:W-:Y:S01]  /*0920*/  LOP3.LUT R2, R2, 0x7f800000, RZ, 0xfc, !PT ;  /* 0x7f80000002027812 */ /* 0x000fe200078efcff */
[----:B------:R-:W-:Y:S06]  /*0930*/  BRA `(.L_x_32) ;  /* 0x0000000000047947 */ /* 0x000fec0003800000 */
.L_x_30:
[----:B------:R-:W-:-:S07]  /*0940*/  IMAD R2, R7, 0x800000, R2 ;  /* 0x0080000007027824 */ /* 0x000fce00078e0202 */
.L_x_32:
[----:B------:R-:W-:Y:S05]  /*0950*/  BSYNC.RECONVERGENT B2 ;  /* 0x0000000000027941 */ /* 0x000fea0003800200 */
.L_x_29:
[----:B------:R-:W-:Y:S05]  /*0960*/  BRA `(.L_x_33) ;  /* 0x0000000000207947 */ /* 0x000fea0003800000 */
.L_x_28:
[----:B------:R-:W-:-:S04]  /*0970*/  LOP3.LUT R2, R5, 0x80000000, R2, 0x48, !PT ;  /* 0x8000000005027812 */ /* 0x000fc800078e4802 */
[----:B------:R-:W-:Y:S01]  /*0980*/  LOP3.LUT R2, R2, 0x7f800000, RZ, 0xfc, !PT ;  /* 0x7f80000002027812 */ /* 0x000fe200078efcff */
[----:B------:R-:W-:Y:S06]  /*0990*/  BRA `(.L_x_33) ;  /* 0x0000000000147947 */ /* 0x000fec0003800000 */
.L_x_27:
[----:B------:R-:W-:Y:S01]  /*09a0*/  LOP3.LUT R2, R5, 0x80000000, R2, 0x48, !PT ;  /* 0x8000000005027812 */ /* 0x000fe200078e4802 */
[----:B------:R-:W-:Y:S06]  /*09b0*/  BRA `(.L_x_33) ;  /* 0x00000000000c7947 */ /* 0x000fec0003800000 */
.L_x_26:
[----:B------:R-:W0:Y:S01]  /*09c0*/  MUFU.RSQ R2, -QNAN ;  /* 0xffc0000000027908 */ /* 0x000e220000001400 */
[----:B------:R-:W-:Y:S05]  /*09d0*/  BRA `(.L_x_33) ;  /* 0x0000000000047947 */ /* 0x000fea0003800000 */
.L_x_25:
[----:B------:R-:W-:-:S07]  /*09e0*/  FADD.FTZ R2, R2, R3 ;  /* 0x0000000302027221 */ /* 0x000fce0000010000 */
.L_x_33:
[----:B------:R-:W-:Y:S05]  /*09f0*/  BSYNC.RECONVERGENT B1 ;  /* 0x0000000000017941 */ /* 0x000fea0003800200 */
.L_x_23:
[----:B------:R-:W-:-:S04]  /*0a00*/  IMAD.MOV.U32 R5, RZ, RZ, 0x0 ;  /* 0x00000000ff057424 */ /* 0x000fc800078e00ff */
[----:B0-----:R-:W-:Y:S05]  /*0a10*/  RET.REL.NODEC R4 `(_Z20forward_and_gradientPfS_S_S_S_S_S_i) ;  /* 0xfffffff404787950 */ /* 0x001fea0003c3ffff */
.L_x_34:
        /* <DEDUP_REMOVED lines=14> */
.L_x_36:


//--------------------- .nv.shared.reserved.0     --------------------------
	.section	.nv.shared.reserved.0,"aw",@nobits
	.weak		__nv_reservedSMEM_offset_0_alias
	.size		__nv_reservedSMEM_offset_0_alias, 0, 64
	.other		__nv_reservedSMEM_offset_0_alias,@"STO_CUDA_RESERVED_SHARED STV_DEFAULT"
__nv_reservedSMEM_offset_0_alias:
	.zero		0
	.zero		64


//--------------------- .nv.shared._Z14calculate_lossPfS_S_i --------------------------
	.section	.nv.shared._Z14calculate_lossPfS_S_i,"aw",@nobits
	.sectionflags	@""
	.align	4
.nv.shared._Z14calculate_lossPfS_S_i:
	.zero		2048


//--------------------- .nv.constant0._Z14update_weightsPfS_S_S_f --------------------------
	.section	.nv.constant0._Z14update_weightsPfS_S_S_f,"a",@progbits
	.sectionflags	@""
	.align	4
.nv.constant0._Z14update_weightsPfS_S_S_f:
	.zero		932


//--------------------- .nv.constant0._Z14calculate_lossPfS_S_i --------------------------
	.section	.nv.constant0._Z14calculate_lossPfS_S_i,"a",@progbits
	.sectionflags	@""
	.align	4
.nv.constant0._Z14calculate_lossPfS_S_i:
	.zero		924


//--------------------- .nv.constant0._Z20forward_and_gradientPfS_S_S_S_S_S_i --------------------------
	.section	.nv.constant0._Z20forward_and_gradientPfS_S_S_S_S_S_i,"a",@progbits
	.sectionflags	@""
	.align	4
.nv.constant0._Z20forward_and_gradientPfS_S_S_S_S_S_i:
	.zero		956


//--------------------- SYMBOLS --------------------------

	.type		.nv.reservedSmem.offset0,@object
	.size		.nv.reservedSmem.offset0,0x4
	.type		.nv.reservedSmem.cap,@object
	.size		.nv.reservedSmem.cap,0x4
